//
// Generated by NVIDIA NVVM Compiler
//
// Compiler Build ID: CL-36424714
// Cuda compilation tools, release 13.0, V13.0.88
// Based on NVVM 20.0.0
//

.version 9.0
.target sm_100
.address_size 64

	// .globl	Run

.visible .entry Run(
	.param .u32 Run_param_0,
	.param .u32 Run_param_1,
	.param .u64 .ptr .align 1 Run_param_2,
	.param .u32 Run_param_3,
	.param .u32 Run_param_4,
	.param .u32 Run_param_5,
	.param .u64 .ptr .align 1 Run_param_6,
	.param .u32 Run_param_7,
	.param .u32 Run_param_8,
	.param .u32 Run_param_9,
	.param .u64 .ptr .align 1 Run_param_10,
	.param .u32 Run_param_11,
	.param .u32 Run_param_12,
	.param .u32 Run_param_13,
	.param .u64 .ptr .align 1 Run_param_14
)
{
	.reg .pred 	%p<28>;
	.reg .b32 	%r<78>;
	.reg .b64 	%rd<33>;
	.reg .b64 	%fd<124>;

	ld.param.u32 	%r32, [Run_param_0];
	ld.param.u32 	%r33, [Run_param_1];
	ld.param.u32 	%r34, [Run_param_3];
	ld.param.u32 	%r35, [Run_param_4];
	ld.param.u32 	%r36, [Run_param_5];
	ld.param.u64 	%rd9, [Run_param_6];
	ld.param.u32 	%r37, [Run_param_7];
	ld.param.u32 	%r38, [Run_param_8];
	ld.param.u32 	%r39, [Run_param_9];
	ld.param.u64 	%rd10, [Run_param_10];
	ld.param.u32 	%r40, [Run_param_11];
	ld.param.u32 	%r42, [Run_param_12];
	ld.param.u32 	%r41, [Run_param_13];
	cvta.to.global.u64 	%rd1, %rd10;
	cvta.to.global.u64 	%rd2, %rd9;
	mov.u32 	%r43, %ctaid.x;
	mov.u32 	%r44, %ntid.x;
	mov.u32 	%r45, %tid.x;
	mad.lo.s32 	%r46, %r43, %r44, %r45;
	mul.lo.s32 	%r47, %r42, %r40;
	div.s32 	%r1, %r46, %r47;
	mul.lo.s32 	%r48, %r1, %r47;
	sub.s32 	%r49, %r46, %r48;
	div.s32 	%r3, %r49, %r40;
	mul.lo.s32 	%r50, %r3, %r40;
	sub.s32 	%r2, %r49, %r50;
	setp.ge.s32 	%p2, %r1, %r41;
	setp.lt.s32 	%p3, %r40, 0;
	setp.ge.s32 	%p4, %r3, %r42;
	or.pred  	%p5, %p2, %p4;
	or.pred  	%p6, %p5, %p3;
	mov.f64 	%fd117, 0d0000000000000000;
	@%p6 bra 	$L__BB0_9;
	mul.lo.s32 	%r51, %r2, %r33;
	sub.s32 	%r4, %r51, %r32;
	mul.lo.s32 	%r52, %r3, %r33;
	sub.s32 	%r5, %r52, %r32;
	setp.lt.s32 	%p7, %r35, 1;
	@%p7 bra 	$L__BB0_8;
	setp.lt.s32 	%p8, %r34, 1;
	@%p8 bra 	$L__BB0_8;
	and.b32  	%r6, %r36, 15;
	and.b32  	%r7, %r36, 7;
	and.b32  	%r8, %r36, 2147483632;
	and.b32  	%r9, %r36, 3;
	neg.s32 	%r10, %r8;
	add.s64 	%rd3, %rd2, 64;
	add.s64 	%rd4, %rd1, 64;
	mul.lo.s32 	%r11, %r1, %r35;
	mov.f64 	%fd117, 0d0000000000000000;
	mov.b32 	%r70, 0;
$L__BB0_4:
	add.s32 	%r55, %r70, %r5;
	setp.gt.s32 	%p9, %r55, -1;
	setp.lt.s32 	%p10, %r55, %r38;
	and.pred  	%p1, %p9, %p10;
	add.s32 	%r56, %r70, %r11;
	mul.lo.s32 	%r13, %r56, %r34;
	mul.lo.s32 	%r14, %r55, %r37;
	mov.b32 	%r71, 0;
$L__BB0_5:
	setp.gt.s32 	%p11, %r36, 0;
	add.s32 	%r16, %r71, %r4;
	setp.gt.s32 	%p12, %r16, -1;
	setp.lt.s32 	%p13, %r16, %r37;
	and.pred  	%p14, %p12, %p13;
	and.pred  	%p15, %p1, %p14;
	and.pred  	%p16, %p15, %p11;
	@%p16 bra 	$L__BB0_10;
$L__BB0_6:
	add.s32 	%r71, %r71, 1;
	setp.eq.s32 	%p26, %r71, %r34;
	@%p26 bra 	$L__BB0_7;
	bra.uni 	$L__BB0_5;
$L__BB0_7:
	add.s32 	%r70, %r70, 1;
	setp.ne.s32 	%p27, %r70, %r35;
	@%p27 bra 	$L__BB0_4;
$L__BB0_8:
	ld.param.u64 	%rd32, [Run_param_14];
	ld.param.u64 	%rd31, [Run_param_2];
	cvta.to.global.u64 	%rd25, %rd31;
	mul.wide.s32 	%rd26, %r1, 8;
	add.s64 	%rd27, %rd25, %rd26;
	ld.global.nc.f64 	%fd111, [%rd27];
	add.f64 	%fd112, %fd117, %fd111;
	mad.lo.s32 	%r68, %r3, %r40, %r2;
	mad.lo.s32 	%r69, %r68, %r41, %r1;
	cvta.to.global.u64 	%rd28, %rd32;
	mul.wide.s32 	%rd29, %r69, 8;
	add.s64 	%rd30, %rd28, %rd29;
	st.global.f64 	[%rd30], %fd112;
$L__BB0_9:
	ret;
$L__BB0_10:
	setp.lt.u32 	%p17, %r36, 16;
	add.s32 	%r58, %r13, %r71;
	mul.lo.s32 	%r24, %r58, %r36;
	add.s32 	%r59, %r16, %r14;
	mul.lo.s32 	%r25, %r59, %r39;
	mov.b32 	%r76, 0;
	mov.u32 	%r72, %r25;
	mov.u32 	%r73, %r24;
	mov.u32 	%r74, %r10;
	@%p17 bra 	$L__BB0_11;
	bra.uni 	$L__BB0_21;
$L__BB0_11:
	setp.eq.s32 	%p19, %r6, 0;
	@%p19 bra 	$L__BB0_6;
	add.s32 	%r60, %r6, -1;
	setp.lt.u32 	%p20, %r60, 7;
	@%p20 bra 	$L__BB0_14;
	add.s32 	%r61, %r76, %r24;
	mul.wide.s32 	%rd15, %r61, 8;
	add.s64 	%rd16, %rd2, %rd15;
	ld.global.nc.f64 	%fd70, [%rd16];
	add.s32 	%r62, %r76, %r25;
	mul.wide.s32 	%rd17, %r62, 8;
	add.s64 	%rd18, %rd1, %rd17;
	ld.global.nc.f64 	%fd71, [%rd18];
	fma.rn.f64 	%fd72, %fd70, %fd71, %fd117;
	ld.global.nc.f64 	%fd73, [%rd16+8];
	ld.global.nc.f64 	%fd74, [%rd18+8];
	fma.rn.f64 	%fd75, %fd73, %fd74, %fd72;
	ld.global.nc.f64 	%fd76, [%rd16+16];
	ld.global.nc.f64 	%fd77, [%rd18+16];
	fma.rn.f64 	%fd78, %fd76, %fd77, %fd75;
	ld.global.nc.f64 	%fd79, [%rd16+24];
	ld.global.nc.f64 	%fd80, [%rd18+24];
	fma.rn.f64 	%fd81, %fd79, %fd80, %fd78;
	ld.global.nc.f64 	%fd82, [%rd16+32];
	ld.global.nc.f64 	%fd83, [%rd18+32];
	fma.rn.f64 	%fd84, %fd82, %fd83, %fd81;
	ld.global.nc.f64 	%fd85, [%rd16+40];
	ld.global.nc.f64 	%fd86, [%rd18+40];
	fma.rn.f64 	%fd87, %fd85, %fd86, %fd84;
	ld.global.nc.f64 	%fd88, [%rd16+48];
	ld.global.nc.f64 	%fd89, [%rd18+48];
	fma.rn.f64 	%fd90, %fd88, %fd89, %fd87;
	ld.global.nc.f64 	%fd91, [%rd16+56];
	ld.global.nc.f64 	%fd92, [%rd18+56];
	fma.rn.f64 	%fd117, %fd91, %fd92, %fd90;
	add.s32 	%r76, %r76, 8;
$L__BB0_14:
	setp.eq.s32 	%p21, %r7, 0;
	@%p21 bra 	$L__BB0_6;
	add.s32 	%r63, %r7, -1;
	setp.lt.u32 	%p22, %r63, 3;
	@%p22 bra 	$L__BB0_17;
	add.s32 	%r64, %r76, %r24;
	mul.wide.s32 	%rd19, %r64, 8;
	add.s64 	%rd20, %rd2, %rd19;
	ld.global.nc.f64 	%fd94, [%rd20];
	add.s32 	%r65, %r76, %r25;
	mul.wide.s32 	%rd21, %r65, 8;
	add.s64 	%rd22, %rd1, %rd21;
	ld.global.nc.f64 	%fd95, [%rd22];
	fma.rn.f64 	%fd96, %fd94, %fd95, %fd117;
	ld.global.nc.f64 	%fd97, [%rd20+8];
	ld.global.nc.f64 	%fd98, [%rd22+8];
	fma.rn.f64 	%fd99, %fd97, %fd98, %fd96;
	ld.global.nc.f64 	%fd100, [%rd20+16];
	ld.global.nc.f64 	%fd101, [%rd22+16];
	fma.rn.f64 	%fd102, %fd100, %fd101, %fd99;
	ld.global.nc.f64 	%fd103, [%rd20+24];
	ld.global.nc.f64 	%fd104, [%rd22+24];
	fma.rn.f64 	%fd117, %fd103, %fd104, %fd102;
	add.s32 	%r76, %r76, 4;
$L__BB0_17:
	setp.eq.s32 	%p23, %r9, 0;
	@%p23 bra 	$L__BB0_6;
	setp.eq.s32 	%p24, %r9, 1;
	add.s32 	%r66, %r76, %r24;
	mul.wide.s32 	%rd23, %r66, 8;
	add.s64 	%rd5, %rd2, %rd23;
	ld.global.nc.f64 	%fd105, [%rd5];
	add.s32 	%r67, %r76, %r25;
	mul.wide.s32 	%rd24, %r67, 8;
	add.s64 	%rd6, %rd1, %rd24;
	ld.global.nc.f64 	%fd106, [%rd6];
	fma.rn.f64 	%fd117, %fd105, %fd106, %fd117;
	@%p24 bra 	$L__BB0_6;
	setp.eq.s32 	%p25, %r9, 2;
	ld.global.nc.f64 	%fd107, [%rd5+8];
	ld.global.nc.f64 	%fd108, [%rd6+8];
	fma.rn.f64 	%fd117, %fd107, %fd108, %fd117;
	@%p25 bra 	$L__BB0_6;
	ld.global.nc.f64 	%fd109, [%rd5+16];
	ld.global.nc.f64 	%fd110, [%rd6+16];
	fma.rn.f64 	%fd117, %fd109, %fd110, %fd117;
	bra.uni 	$L__BB0_6;
$L__BB0_21:
	.pragma "nounroll";
	mul.wide.s32 	%rd11, %r73, 8;
	add.s64 	%rd12, %rd3, %rd11;
	mul.wide.s32 	%rd13, %r72, 8;
	add.s64 	%rd14, %rd4, %rd13;
	ld.global.nc.f64 	%fd22, [%rd12+-64];
	ld.global.nc.f64 	%fd23, [%rd14+-64];
	fma.rn.f64 	%fd24, %fd22, %fd23, %fd117;
	ld.global.nc.f64 	%fd25, [%rd12+-56];
	ld.global.nc.f64 	%fd26, [%rd14+-56];
	fma.rn.f64 	%fd27, %fd25, %fd26, %fd24;
	ld.global.nc.f64 	%fd28, [%rd12+-48];
	ld.global.nc.f64 	%fd29, [%rd14+-48];
	fma.rn.f64 	%fd30, %fd28, %fd29, %fd27;
	ld.global.nc.f64 	%fd31, [%rd12+-40];
	ld.global.nc.f64 	%fd32, [%rd14+-40];
	fma.rn.f64 	%fd33, %fd31, %fd32, %fd30;
	ld.global.nc.f64 	%fd34, [%rd12+-32];
	ld.global.nc.f64 	%fd35, [%rd14+-32];
	fma.rn.f64 	%fd36, %fd34, %fd35, %fd33;
	ld.global.nc.f64 	%fd37, [%rd12+-24];
	ld.global.nc.f64 	%fd38, [%rd14+-24];
	fma.rn.f64 	%fd39, %fd37, %fd38, %fd36;
	ld.global.nc.f64 	%fd40, [%rd12+-16];
	ld.global.nc.f64 	%fd41, [%rd14+-16];
	fma.rn.f64 	%fd42, %fd40, %fd41, %fd39;
	ld.global.nc.f64 	%fd43, [%rd12+-8];
	ld.global.nc.f64 	%fd44, [%rd14+-8];
	fma.rn.f64 	%fd45, %fd43, %fd44, %fd42;
	ld.global.nc.f64 	%fd46, [%rd12];
	ld.global.nc.f64 	%fd47, [%rd14];
	fma.rn.f64 	%fd48, %fd46, %fd47, %fd45;
	ld.global.nc.f64 	%fd49, [%rd12+8];
	ld.global.nc.f64 	%fd50, [%rd14+8];
	fma.rn.f64 	%fd51, %fd49, %fd50, %fd48;
	ld.global.nc.f64 	%fd52, [%rd12+16];
	ld.global.nc.f64 	%fd53, [%rd14+16];
	fma.rn.f64 	%fd54, %fd52, %fd53, %fd51;
	ld.global.nc.f64 	%fd55, [%rd12+24];
	ld.global.nc.f64 	%fd56, [%rd14+24];
	fma.rn.f64 	%fd57, %fd55, %fd56, %fd54;
	ld.global.nc.f64 	%fd58, [%rd12+32];
	ld.global.nc.f64 	%fd59, [%rd14+32];
	fma.rn.f64 	%fd60, %fd58, %fd59, %fd57;
	ld.global.nc.f64 	%fd61, [%rd12+40];
	ld.global.nc.f64 	%fd62, [%rd14+40];
	fma.rn.f64 	%fd63, %fd61, %fd62, %fd60;
	ld.global.nc.f64 	%fd64, [%rd12+48];
	ld.global.nc.f64 	%fd65, [%rd14+48];
	fma.rn.f64 	%fd66, %fd64, %fd65, %fd63;
	ld.global.nc.f64 	%fd67, [%rd12+56];
	ld.global.nc.f64 	%fd68, [%rd14+56];
	fma.rn.f64 	%fd117, %fd67, %fd68, %fd66;
	add.s32 	%r74, %r74, 16;
	add.s32 	%r73, %r73, 16;
	add.s32 	%r72, %r72, 16;
	setp.eq.s32 	%p18, %r74, 0;
	mov.u32 	%r76, %r8;
	@%p18 bra 	$L__BB0_11;
	bra.uni 	$L__BB0_21;

}


// ===== COMPILED SASS (sm_100) =====

	.target	sm_100

	.elftype	@"ET_EXEC"


//--------------------- .note.nv.tkinfo           --------------------------
	.section	.note.nv.tkinfo,"",@"SHT_NOTE"
	.sectionflags	@"SHF_NOTE_NV_TKINFO"
	.tkinfo
        /*0018*/ 	.word	0x00000002
        /*0030*/ 	.string	""
        /*0030*/ 	.string	"ptxas"
        /*0030*/ 	.string	"Cuda compilation tools, release 13.0, V13.0.88"
        /*0030*/ 	.string	"Build cuda_13.0.r13.0/compiler.36424714_0"
        /*0030*/ 	.string	"-arch sm_100 -m 64 "



//--------------------- .note.nv.cuinfo           --------------------------
	.section	.note.nv.cuinfo,"",@"SHT_NOTE"
	.sectionflags	@"SHF_NOTE_NV_CUINFO"
        /*0018*/ 	.short	0x0002
        /*001a*/ 	.short	0x0064
        /*001c*/ 	.short	0x0082
	.zero		2


//--------------------- .nv.info                  --------------------------
	.section	.nv.info,"",@"SHT_CUDA_INFO"
	.align	4


	//----- nvinfo : EIATTR_REGCOUNT
	.align		4
        /*0000*/ 	.byte	0x04, 0x2f
        /*0002*/ 	.short	(.L_1 - .L_0)
	.align		4
.L_0:
        /*0004*/ 	.word	index@(Run)
        /*0008*/ 	.word	0x00000020


	//----- nvinfo : EIATTR_FRAME_SIZE
	.align		4
.L_1:
        /*000c*/ 	.byte	0x04, 0x11
        /*000e*/ 	.short	(.L_3 - .L_2)
	.align		4
.L_2:
        /*0010*/ 	.word	index@(Run)
        /*0014*/ 	.word	0x00000000


	//----- nvinfo : EIATTR_MIN_STACK_SIZE
	.align		4
.L_3:
        /*0018*/ 	.byte	0x04, 0x12
        /*001a*/ 	.short	(.L_5 - .L_4)
	.align		4
.L_4:
        /*001c*/ 	.word	index@(Run)
        /*0020*/ 	.word	0x00000000
.L_5:


//--------------------- .nv.compat                --------------------------
	.section	.nv.compat,"",@"SHT_CUDA_COMPAT_INFO"
	.align	4
        /*0000*/ 	.byte	0x02, 0x09, 0x00, 0x00, 0x02, 0x02, 0x01, 0x00, 0x02, 0x05, 0x05, 0x00, 0x03, 0x07, 0x01, 0x01
        /*0010*/ 	.byte	0x02, 0x03, 0x00, 0x00, 0x02, 0x06, 0x01, 0x00, 0x04, 0x0b, 0x08, 0x00, 0x01, 0x00, 0x00, 0x00
        /*0020*/ 	.byte	0x00, 0x00, 0x00, 0x00


//--------------------- .nv.info.Run              --------------------------
	.section	.nv.info.Run,"",@"SHT_CUDA_INFO"
	.sectionflags	@""
	.align	4


	//----- nvinfo : EIATTR_CUDA_API_VERSION
	.align		4
        /*0000*/ 	.byte	0x04, 0x37
        /*0002*/ 	.short	(.L_7 - .L_6)
.L_6:
        /*0004*/ 	.word	0x00000082


	//----- nvinfo : EIATTR_KPARAM_INFO
	.align		4
.L_7:
        /*0008*/ 	.byte	0x04, 0x17
        /*000a*/ 	.short	(.L_9 - .L_8)
.L_8:
        /*000c*/ 	.word	0x00000000
        /*0010*/ 	.short	0x000e
        /*0012*/ 	.short	0x0050
        /*0014*/ 	.byte	0x00, 0xf5, 0x21, 0x00


	//----- nvinfo : EIATTR_KPARAM_INFO
	.align		4
.L_9:
        /*0018*/ 	.byte	0x04, 0x17
        /*001a*/ 	.short	(.L_11 - .L_10)
.L_10:
        /*001c*/ 	.word	0x00000000
        /*0020*/ 	.short	0x000d
        /*0022*/ 	.short	0x0048
        /*0024*/ 	.byte	0x00, 0xf0, 0x11, 0x00


	//----- nvinfo : EIATTR_KPARAM_INFO
	.align		4
.L_11:
        /*0028*/ 	.byte	0x04, 0x17
        /*002a*/ 	.short	(.L_13 - .L_12)
.L_12:
        /*002c*/ 	.word	0x00000000
        /*0030*/ 	.short	0x000c
        /*0032*/ 	.short	0x0044
        /*0034*/ 	.byte	0x00, 0xf0, 0x11, 0x00


	//----- nvinfo : EIATTR_KPARAM_INFO
	.align		4
.L_13:
        /*0038*/ 	.byte	0x04, 0x17
        /*003a*/ 	.short	(.L_15 - .L_14)
.L_14:
        /*003c*/ 	.word	0x00000000
        /*0040*/ 	.short	0x000b
        /*0042*/ 	.short	0x0040
        /*0044*/ 	.byte	0x00, 0xf0, 0x11, 0x00


	//----- nvinfo : EIATTR_KPARAM_INFO
	.align		4
.L_15:
        /*0048*/ 	.byte	0x04, 0x17
        /*004a*/ 	.short	(.L_17 - .L_16)
.L_16:
        /*004c*/ 	.word	0x00000000
        /*0050*/ 	.short	0x000a
        /*0052*/ 	.short	0x0038
        /*0054*/ 	.byte	0x00, 0xf5, 0x21, 0x00


	//----- nvinfo : EIATTR_KPARAM_INFO
	.align		4
.L_17:
        /*0058*/ 	.byte	0x04, 0x17
        /*005a*/ 	.short	(.L_19 - .L_18)
.L_18:
        /*005c*/ 	.word	0x00000000
        /*0060*/ 	.short	0x0009
        /*0062*/ 	.short	0x0030
        /*0064*/ 	.byte	0x00, 0xf0, 0x11, 0x00


	//----- nvinfo : EIATTR_KPARAM_INFO
	.align		4
.L_19:
        /*0068*/ 	.byte	0x04, 0x17
        /*006a*/ 	.short	(.L_21 - .L_20)
.L_20:
        /*006c*/ 	.word	0x00000000
        /*0070*/ 	.short	0x0008
        /*0072*/ 	.short	0x002c
        /*0074*/ 	.byte	0x00, 0xf0, 0x11, 0x00


	//----- nvinfo : EIATTR_KPARAM_INFO
	.align		4
.L_21:
        /*0078*/ 	.byte	0x04, 0x17
        /*007a*/ 	.short	(.L_23 - .L_22)
.L_22:
        /*007c*/ 	.word	0x00000000
        /*0080*/ 	.short	0x0007
        /*0082*/ 	.short	0x0028
        /*0084*/ 	.byte	0x00, 0xf0, 0x11, 0x00


	//----- nvinfo : EIATTR_KPARAM_INFO
	.align		4
.L_23:
        /*0088*/ 	.byte	0x04, 0x17
        /*008a*/ 	.short	(.L_25 - .L_24)
.L_24:
        /*008c*/ 	.word	0x00000000
        /*0090*/ 	.short	0x0006
        /*0092*/ 	.short	0x0020
        /*0094*/ 	.byte	0x00, 0xf5, 0x21, 0x00


	//----- nvinfo : EIATTR_KPARAM_INFO
	.align		4
.L_25:
        /*0098*/ 	.byte	0x04, 0x17
        /*009a*/ 	.short	(.L_27 - .L_26)
.L_26:
        /*009c*/ 	.word	0x00000000
        /*00a0*/ 	.short	0x0005
        /*00a2*/ 	.short	0x0018
        /*00a4*/ 	.byte	0x00, 0xf0, 0x11, 0x00


	//----- nvinfo : EIATTR_KPARAM_INFO
	.align		4
.L_27:
        /*00a8*/ 	.byte	0x04, 0x17
        /*00aa*/ 	.short	(.L_29 - .L_28)
.L_28:
        /*00ac*/ 	.word	0x00000000
        /*00b0*/ 	.short	0x0004
        /*00b2*/ 	.short	0x0014
        /*00b4*/ 	.byte	0x00, 0xf0, 0x11, 0x00


	//----- nvinfo : EIATTR_KPARAM_INFO
	.align		4
.L_29:
        /*00b8*/ 	.byte	0x04, 0x17
        /*00ba*/ 	.short	(.L_31 - .L_30)
.L_30:
        /*00bc*/ 	.word	0x00000000
        /*00c0*/ 	.short	0x0003
        /*00c2*/ 	.short	0x0010
        /*00c4*/ 	.byte	0x00, 0xf0, 0x11, 0x00


	//----- nvinfo : EIATTR_KPARAM_INFO
	.align		4
.L_31:
        /*00c8*/ 	.byte	0x04, 0x17
        /*00ca*/ 	.short	(.L_33 - .L_32)
.L_32:
        /*00cc*/ 	.word	0x00000000
        /*00d0*/ 	.short	0x0002
        /*00d2*/ 	.short	0x0008
        /*00d4*/ 	.byte	0x00, 0xf5, 0x21, 0x00


	//----- nvinfo : EIATTR_KPARAM_INFO
	.align		4
.L_33:
        /*00d8*/ 	.byte	0x04, 0x17
        /*00da*/ 	.short	(.L_35 - .L_34)
.L_34:
        /*00dc*/ 	.word	0x00000000
        /*00e0*/ 	.short	0x0001
        /*00e2*/ 	.short	0x0004
        /*00e4*/ 	.byte	0x00, 0xf0, 0x11, 0x00


	//----- nvinfo : EIATTR_KPARAM_INFO
	.align		4
.L_35:
        /*00e8*/ 	.byte	0x04, 0x17
        /*00ea*/ 	.short	(.L_37 - .L_36)
.L_36:
        /*00ec*/ 	.word	0x00000000
        /*00f0*/ 	.short	0x0000
        /*00f2*/ 	.short	0x0000
        /*00f4*/ 	.byte	0x00, 0xf0, 0x11, 0x00


	//----- nvinfo : EIATTR_SPARSE_MMA_MASK
	.align		4
.L_37:
        /*00f8*/ 	.byte	0x03, 0x50
        /*00fa*/ 	.short	0x0000


	//----- nvinfo : EIATTR_MAXREG_COUNT
	.align		4
        /*00fc*/ 	.byte	0x03, 0x1b
        /*00fe*/ 	.short	0x00ff


	//----- nvinfo : EIATTR_MERCURY_ISA_VERSION
	.align		4
        /*0100*/ 	.byte	0x03, 0x5f
        /*0102*/ 	.short	0x0101


	//----- nvinfo : EIATTR_VRC_CTA_INIT_COUNT
	.align		4
        /*0104*/ 	.byte	0x02, 0x4a
	.zero		1
	.zero		1


	//----- nvinfo : EIATTR_EXIT_INSTR_OFFSETS
	.align		4
        /*0108*/ 	.byte	0x04, 0x1c
        /*010a*/ 	.short	(.L_39 - .L_38)


	//   ....[0]....
.L_38:
        /*010c*/ 	.word	0x000003d0


	//   ....[1]....
        /*0110*/ 	.word	0x00001130


	//----- nvinfo : EIATTR_CRS_STACK_SIZE
	.align		4
.L_39:
        /*0114*/ 	.byte	0x04, 0x1e
        /*0116*/ 	.short	(.L_41 - .L_40)
.L_40:
        /*0118*/ 	.word	0x00000000


	//----- nvinfo : EIATTR_CBANK_PARAM_SIZE
	.align		4
.L_41:
        /*011c*/ 	.byte	0x03, 0x19
        /*011e*/ 	.short	0x0058


	//----- nvinfo : EIATTR_PARAM_CBANK
	.align		4
        /*0120*/ 	.byte	0x04, 0x0a
        /*0122*/ 	.short	(.L_43 - .L_42)
	.align		4
.L_42:
        /*0124*/ 	.word	index@(.nv.constant0.Run)
        /*0128*/ 	.short	0x0380
        /*012a*/ 	.short	0x0058


	//----- nvinfo : EIATTR_SW_WAR
	.align		4
.L_43:
        /*012c*/ 	.byte	0x04, 0x36
        /*012e*/ 	.short	(.L_45 - .L_44)
.L_44:
        /*0130*/ 	.word	0x00000008
.L_45:


//--------------------- .nv.callgraph             --------------------------
	.section	.nv.callgraph,"",@"SHT_CUDA_CALLGRAPH"
	.align	4
	.sectionentsize	8
	.align		4
        /*0000*/ 	.word	0x00000000
	.align		4
        /*0004*/ 	.word	0xffffffff
	.align		4
        /*0008*/ 	.word	0x00000000
	.align		4
        /*000c*/ 	.word	0xfffffffe
	.align		4
        /*0010*/ 	.word	0x00000000
	.align		4
        /*0014*/ 	.word	0xfffffffd
	.align		4
        /*0018*/ 	.word	0x00000000
	.align		4
        /*001c*/ 	.word	0xfffffffc


//--------------------- .text.Run                 --------------------------
	.section	.text.Run,"ax",@progbits
	.align	128
        .global         Run
        .type           Run,@function
        .size           Run,(.L_x_10 - Run)
        .other          Run,@"STO_CUDA_ENTRY STV_DEFAULT"
Run:
.text.Run:
[----:B------:R-:W-:Y:S08]  /*0000*/  LDC R1, c[0x0][0x37c] ;  /* 0x0000df00ff017b82 */ /* 0x000ff00000000800 */
[----:B------:R-:W0:Y:S01]  /*0010*/  LDC.64 R4, c[0x0][0x3c0] ;  /* 0x0000f000ff047b82 */ /* 0x000e220000000a00 */
[----:B------:R-:W1:Y:S07]  /*0020*/  S2R R8, SR_TID.X ;  /* 0x0000000000087919 */ /* 0x000e6e0000002100 */
[----:B------:R-:W1:Y:S08]  /*0030*/  S2UR UR4, SR_CTAID.X ;  /* 0x00000000000479c3 */ /* 0x000e700000002500 */
[----:B------:R-:W1:Y:S01]  /*0040*/  LDC R9, c[0x0][0x360] ;  /* 0x0000d800ff097b82 */ /* 0x000e620000000800 */
[----:B0-----:R-:W-:-:S05]  /*0050*/  IMAD R2, R5, R4, RZ ;  /* 0x0000000405027224 */ /* 0x001fca00078e02ff */
[----:B------:R-:W-:-:S04]  /*0060*/  IABS R11, R2 ;  /* 0x00000002000b7213 */ /* 0x000fc80000000000 */
[----:B------:R-:W0:Y:S01]  /*0070*/  I2F.RP R0, R11 ;  /* 0x0000000b00007306 */ /* 0x000e220000209400 */
[----:B-1----:R-:W-:Y:S01]  /*0080*/  IMAD R9, R9, UR4, R8 ;  /* 0x0000000409097c24 */ /* 0x002fe2000f8e0208 */
[----:B------:R-:W1:Y:S06]  /*0090*/  LDCU UR4, c[0x0][0x3c8] ;  /* 0x00007900ff0477ac */ /* 0x000e6c0008000800 */
[----:B0-----:R-:W0:Y:S02]  /*00a0*/  MUFU.RCP R0, R0 ;  /* 0x0000000000007308 */ /* 0x001e240000001000 */
[----:B0-----:R-:W-:-:S02]  /*00b0*/  IADD3 R6, PT, PT, R0, 0xffffffe, RZ ;  /* 0x0ffffffe00067810 */ /* 0x001fc40007ffe0ff */
[----:B------:R-:W-:-:S04]  /*00c0*/  IABS R0, R2 ;  /* 0x0000000200007213 */ /* 0x000fc80000000000 */
[----:B------:R0:W2:Y:S01]  /*00d0*/  F2I.FTZ.U32.TRUNC.NTZ R7, R6 ;  /* 0x0000000600077305 */ /* 0x0000a2000021f000 */
[----:B------:R-:W-:Y:S01]  /*00e0*/  IADD3 R13, PT, PT, RZ, -R0, RZ ;  /* 0x80000000ff0d7210 */ /* 0x000fe20007ffe0ff */
[----:B0-----:R-:W-:Y:S01]  /*00f0*/  IMAD.MOV.U32 R6, RZ, RZ, RZ ;  /* 0x000000ffff067224 */ /* 0x001fe200078e00ff */
[----:B--2---:R-:W-:-:S05]  /*0100*/  IADD3 R10, PT, PT, RZ, -R7, RZ ;  /* 0x80000007ff0a7210 */ /* 0x004fca0007ffe0ff */
[----:B------:R-:W-:Y:S01]  /*0110*/  IMAD R3, R10, R11, RZ ;  /* 0x0000000b0a037224 */ /* 0x000fe200078e02ff */
[----:B------:R-:W-:-:S03]  /*0120*/  IABS R10, R9 ;  /* 0x00000009000a7213 */ /* 0x000fc60000000000 */
[----:B------:R-:W-:Y:S01]  /*0130*/  IMAD.HI.U32 R7, R7, R3, R6 ;  /* 0x0000000307077227 */ /* 0x000fe200078e0006 */
[----:B------:R-:W-:-:S04]  /*0140*/  IABS R3, R4 ;  /* 0x0000000400037213 */ /* 0x000fc80000000000 */
[----:B------:R-:W0:Y:S01]  /*0150*/  I2F.RP R8, R3 ;  /* 0x0000000300087306 */ /* 0x000e220000209400 */
[----:B------:R-:W-:-:S04]  /*0160*/  IMAD.HI.U32 R0, R7, R10, RZ ;  /* 0x0000000a07007227 */ /* 0x000fc800078e00ff */
[----:B------:R-:W-:-:S05]  /*0170*/  IMAD R6, R0, R13, R10 ;  /* 0x0000000d00067224 */ /* 0x000fca00078e020a */
[----:B------:R-:W-:Y:S01]  /*0180*/  ISETP.GT.U32.AND P2, PT, R11, R6, PT ;  /* 0x000000060b00720c */ /* 0x000fe20003f44070 */
[----:B0-----:R-:W0:-:S12]  /*0190*/  MUFU.RCP R8, R8 ;  /* 0x0000000800087308 */ /* 0x001e180000001000 */
[----:B------:R-:W-:Y:S02]  /*01a0*/  @!P2 IMAD.IADD R6, R6, 0x1, -R11 ;  /* 0x000000010606a824 */ /* 0x000fe400078e0a0b */
[----:B------:R-:W-:Y:S01]  /*01b0*/  @!P2 VIADD R0, R0, 0x1 ;  /* 0x000000010000a836 */ /* 0x000fe20000000000 */
[----:B------:R-:W-:Y:S02]  /*01c0*/  ISETP.NE.AND P2, PT, R2, RZ, PT ;  /* 0x000000ff0200720c */ /* 0x000fe40003f45270 */
[----:B------:R-:W-:Y:S02]  /*01d0*/  ISETP.GE.U32.AND P0, PT, R6, R11, PT ;  /* 0x0000000b0600720c */ /* 0x000fe40003f06070 */
[----:B------:R-:W-:-:S04]  /*01e0*/  LOP3.LUT R6, R9, R2, RZ, 0x3c, !PT ;  /* 0x0000000209067212 */ /* 0x000fc800078e3cff */
[----:B------:R-:W-:Y:S02]  /*01f0*/  ISETP.GE.AND P1, PT, R6, RZ, PT ;  /* 0x000000ff0600720c */ /* 0x000fe40003f26270 */
[----:B0-----:R-:W-:-:S04]  /*0200*/  IADD3 R6, PT, PT, R8, 0xffffffe, RZ ;  /* 0x0ffffffe08067810 */ /* 0x001fc80007ffe0ff */
[----:B------:R0:W2:Y:S01]  /*0210*/  F2I.FTZ.U32.TRUNC.NTZ R7, R6 ;  /* 0x0000000600077305 */ /* 0x0000a2000021f000 */
[----:B------:R-:W-:-:S06]  /*0220*/  @P0 IADD3 R0, PT, PT, R0, 0x1, RZ ;  /* 0x0000000100000810 */ /* 0x000fcc0007ffe0ff */
[----:B------:R-:W-:Y:S01]  /*0230*/  @!P1 IMAD.MOV R0, RZ, RZ, -R0 ;  /* 0x000000ffff009224 */ /* 0x000fe200078e0a00 */
[----:B------:R-:W-:Y:S01]  /*0240*/  @!P2 LOP3.LUT R0, RZ, R2, RZ, 0x33, !PT ;  /* 0x00000002ff00a212 */ /* 0x000fe200078e33ff */
[----:B0-----:R-:W-:-:S04]  /*0250*/  HFMA2 R6, -RZ, RZ, 0, 0 ;  /* 0x00000000ff067431 */ /* 0x001fc800000001ff */
[----:B------:R-:W-:Y:S01]  /*0260*/  IMAD.MOV R8, RZ, RZ, -R0 ;  /* 0x000000ffff087224 */ /* 0x000fe200078e0a00 */
[----:B--2---:R-:W-:-:S03]  /*0270*/  IADD3 R10, PT, PT, RZ, -R7, RZ ;  /* 0x80000007ff0a7210 */ /* 0x004fc60007ffe0ff */
[----:B------:R-:W-:Y:S02]  /*0280*/  IMAD R11, R2, R8, R9 ;  /* 0x00000008020b7224 */ /* 0x000fe400078e0209 */
[----:B------:R-:W-:-:S03]  /*0290*/  IMAD R9, R10, R3, RZ ;  /* 0x000000030a097224 */ /* 0x000fc600078e02ff */
[----:B------:R-:W-:Y:S01]  /*02a0*/  IABS R2, R11 ;  /* 0x0000000b00027213 */ /* 0x000fe20000000000 */
[----:B------:R-:W-:-:S04]  /*02b0*/  IMAD.HI.U32 R6, R7, R9, R6 ;  /* 0x0000000907067227 */ /* 0x000fc800078e0006 */
[----:B------:R-:W-:-:S04]  /*02c0*/  IMAD.MOV.U32 R7, RZ, RZ, R2 ;  /* 0x000000ffff077224 */ /* 0x000fc800078e0002 */
[----:B------:R-:W-:-:S05]  /*02d0*/  IMAD.HI.U32 R2, R6, R7, RZ ;  /* 0x0000000706027227 */ /* 0x000fca00078e00ff */
[----:B------:R-:W-:-:S05]  /*02e0*/  IADD3 R6, PT, PT, -R2, RZ, RZ ;  /* 0x000000ff02067210 */ /* 0x000fca0007ffe1ff */
[----:B------:R-:W-:-:S05]  /*02f0*/  IMAD R6, R3, R6, R7 ;  /* 0x0000000603067224 */ /* 0x000fca00078e0207 */
[----:B------:R-:W-:-:S13]  /*0300*/  ISETP.GT.U32.AND P2, PT, R3, R6, PT ;  /* 0x000000060300720c */ /* 0x000fda0003f44070 */
[----:B------:R-:W-:Y:S01]  /*0310*/  @!P2 IMAD.IADD R6, R6, 0x1, -R3 ;  /* 0x000000010606a824 */ /* 0x000fe200078e0a03 */
[----:B------:R-:W-:Y:S02]  /*0320*/  @!P2 IADD3 R2, PT, PT, R2, 0x1, RZ ;  /* 0x000000010202a810 */ /* 0x000fe40007ffe0ff */
[----:B------:R-:W-:Y:S02]  /*0330*/  ISETP.NE.AND P2, PT, R4, RZ, PT ;  /* 0x000000ff0400720c */ /* 0x000fe40003f45270 */
[----:B------:R-:W-:Y:S02]  /*0340*/  ISETP.GE.U32.AND P0, PT, R6, R3, PT ;  /* 0x000000030600720c */ /* 0x000fe40003f06070 */
[----:B------:R-:W-:-:S04]  /*0350*/  LOP3.LUT R3, R11, R4, RZ, 0x3c, !PT ;  /* 0x000000040b037212 */ /* 0x000fc800078e3cff */
[----:B------:R-:W-:-:S07]  /*0360*/  ISETP.GE.AND P1, PT, R3, RZ, PT ;  /* 0x000000ff0300720c */ /* 0x000fce0003f26270 */
[----:B------:R-:W-:-:S06]  /*0370*/  @P0 VIADD R2, R2, 0x1 ;  /* 0x0000000102020836 */ /* 0x000fcc0000000000 */
[----:B------:R-:W-:Y:S02]  /*0380*/  @!P1 IADD3 R2, PT, PT, -R2, RZ, RZ ;  /* 0x000000ff02029210 */ /* 0x000fe40007ffe1ff */
[----:B------:R-:W-:-:S04]  /*0390*/  @!P2 LOP3.LUT R2, RZ, R4, RZ, 0x33, !PT ;  /* 0x00000004ff02a212 */ /* 0x000fc800078e33ff */
[----:B------:R-:W-:-:S04]  /*03a0*/  ISETP.GE.AND P0, PT, R2, R5, PT ;  /* 0x000000050200720c */ /* 0x000fc80003f06270 */
[----:B-1----:R-:W-:-:S04]  /*03b0*/  ISETP.GE.OR P0, PT, R0, UR4, P0 ;  /* 0x0000000400007c0c */ /* 0x002fc80008706670 */
[----:B------:R-:W-:-:S13]  /*03c0*/  ISETP.LT.OR P0, PT, R4, RZ, P0 ;  /* 0x000000ff0400720c */ /* 0x000fda0000701670 */
[----:B------:R-:W-:Y:S05]  /*03d0*/  @P0 EXIT ;  /* 0x000000000000094d */ /* 0x000fea0003800000 */
[----:B------:R-:W0:Y:S01]  /*03e0*/  LDCU.64 UR4, c[0x0][0x390] ;  /* 0x00007200ff0477ac */ /* 0x000e220008000a00 */
[----:B------:R-:W1:Y:S01]  /*03f0*/  LDC.64 R6, c[0x0][0x380] ;  /* 0x0000e000ff067b82 */ /* 0x000e620000000a00 */
[----:B------:R-:W-:Y:S01]  /*0400*/  IMAD.MOV R3, RZ, RZ, -R2 ;  /* 0x000000ffff037224 */ /* 0x000fe200078e0a02 */
[----:B------:R-:W-:Y:S01]  /*0410*/  CS2R R20, SRZ ;  /* 0x0000000000147805 */ /* 0x000fe2000001ff00 */
[----:B------:R-:W2:Y:S02]  /*0420*/  LDCU.64 UR18, c[0x0][0x358] ;  /* 0x00006b00ff1277ac */ /* 0x000ea40008000a00 */
[----:B------:R-:W-:Y:S01]  /*0430*/  IMAD R3, R4, R3, R11 ;  /* 0x0000000304037224 */ /* 0x000fe200078e020b */
[----:B0-----:R-:W-:-:S04]  /*0440*/  UISETP.GE.AND UP0, UPT, UR4, 0x1, UPT ;  /* 0x000000010400788c */ /* 0x001fc8000bf06270 */
[----:B------:R-:W-:Y:S01]  /*0450*/  UISETP.LT.OR UP0, UPT, UR5, 0x1, !UP0 ;  /* 0x000000010500788c */ /* 0x000fe2000c701670 */
[-CC-:B-1----:R-:W-:Y:S02]  /*0460*/  IMAD R4, R3, R7.reuse, -R6.reuse ;  /* 0x0000000703047224 */ /* 0x182fe400078e0a06 */
[----:B------:R-:W-:-:S06]  /*0470*/  IMAD R5, R2, R7, -R6 ;  /* 0x0000000702057224 */ /* 0x000fcc00078e0a06 */
[----:B--2---:R-:W-:Y:S05]  /*0480*/  BRA.U UP0, `(.L_x_0) ;  /* 0x0000000900fc7547 */ /* 0x004fea000b800000 */
[----:B------:R-:W0:Y:S01]  /*0490*/  LDCU.64 UR6, c[0x0][0x3b8] ;  /* 0x00007700ff0677ac */ /* 0x000e220008000a00 */
[----:B------:R-:W-:Y:S01]  /*04a0*/  CS2R R20, SRZ ;  /* 0x0000000000147805 */ /* 0x000fe2000001ff00 */
[----:B------:R-:W1:Y:S01]  /*04b0*/  LDCU.64 UR4, c[0x0][0x3a0] ;  /* 0x00007400ff0477ac */ /* 0x000e620008000a00 */
[----:B------:R-:W2:Y:S01]  /*04c0*/  LDCU UR8, c[0x0][0x398] ;  /* 0x00007300ff0877ac */ /* 0x000ea20008000800 */
[----:B0-----:R-:W-:-:S04]  /*04d0*/  UIADD3 UR9, UP1, UPT, UR6, 0x40, URZ ;  /* 0x0000004006097890 */ /* 0x001fc8000ff3e0ff */
[----:B------:R-:W-:Y:S02]  /*04e0*/  UIADD3.X UR10, UPT, UPT, URZ, UR7, URZ, UP1, !UPT ;  /* 0x00000007ff0a7290 */ /* 0x000fe40008ffe4ff */
[----:B-1----:R-:W-:Y:S02]  /*04f0*/  UIADD3 UR11, UP0, UPT, UR4, 0x40, URZ ;  /* 0x00000040040b7890 */ /* 0x002fe4000ff1e0ff */
[----:B--2---:R-:W-:Y:S02]  /*0500*/  ULOP3.LUT UR7, UR8, 0x7ffffff0, URZ, 0xc0, !UPT ;  /* 0x7ffffff008077892 */ /* 0x004fe4000f8ec0ff */
[----:B------:R-:W-:Y:S02]  /*0510*/  ULOP3.LUT UR14, UR8, 0xf, URZ, 0xc0, !UPT ;  /* 0x0000000f080e7892 */ /* 0x000fe4000f8ec0ff */
[----:B------:R-:W-:Y:S02]  /*0520*/  ULOP3.LUT UR15, UR8, 0x7, URZ, 0xc0, !UPT ;  /* 0x00000007080f7892 */ /* 0x000fe4000f8ec0ff */
[----:B------:R-:W-:-:S02]  /*0530*/  UIADD3.X UR12, UPT, UPT, URZ, UR5, URZ, UP0, !UPT ;  /* 0x00000005ff0c7290 */ /* 0x000fc400087fe4ff */
[----:B------:R-:W-:Y:S02]  /*0540*/  ULOP3.LUT UR8, UR8, 0x3, URZ, 0xc0, !UPT ;  /* 0x0000000308087892 */ /* 0x000fe4000f8ec0ff */
[----:B------:R-:W-:Y:S01]  /*0550*/  UIADD3 UR13, UPT, UPT, -UR7, URZ, URZ ;  /* 0x000000ff070d7290 */ /* 0x000fe2000fffe1ff */
[----:B------:R-:W-:-:S11]  /*0560*/  UMOV UR4, URZ ;  /* 0x000000ff00047c82 */ /* 0x000fd60008000000 */
.L_x_8:
[----:B------:R-:W0:Y:S01]  /*0570*/  LDC R9, c[0x0][0x394] ;  /* 0x0000e500ff097b82 */ /* 0x000e220000000800 */
[----:B------:R-:W1:Y:S01]  /*0580*/  LDCU UR5, c[0x0][0x3ac] ;  /* 0x00007580ff0577ac */ /* 0x000e620008000800 */
[----:B------:R-:W-:-:S04]  /*0590*/  IADD3 R7, PT, PT, R5, UR4, RZ ;  /* 0x0000000405077c10 */ /* 0x000fc8000fffe0ff */
[----:B-1----:R-:W-:Y:S01]  /*05a0*/  ISETP.GE.AND P0, PT, R7, UR5, PT ;  /* 0x0000000507007c0c */ /* 0x002fe2000bf06270 */
[----:B------:R-:W-:-:S03]  /*05b0*/  UMOV UR5, URZ ;  /* 0x000000ff00057c82 */ /* 0x000fc60008000000 */
[----:B------:R-:W-:Y:S01]  /*05c0*/  ISETP.GT.AND P0, PT, R7, -0x1, !P0 ;  /* 0xffffffff0700780c */ /* 0x000fe20004704270 */
[----:B0-----:R-:W-:Y:S01]  /*05d0*/  IMAD R26, R0, R9, UR4 ;  /* 0x00000004001a7e24 */ /* 0x001fe2000f8e0209 */
[----:B------:R-:W-:-:S06]  /*05e0*/  UIADD3 UR4, UPT, UPT, UR4, 0x1, URZ ;  /* 0x0000000104047890 */ /* 0x000fcc000fffe0ff */
[----:B------:R-:W-:-:S13]  /*05f0*/  ISETP.NE.AND P2, PT, R9, UR4, PT ;  /* 0x0000000409007c0c */ /* 0x000fda000bf45270 */
.L_x_7:
[----:B------:R-:W0:Y:S01]  /*0600*/  LDCU UR17, c[0x0][0x3a8] ;  /* 0x00007500ff1177ac */ /* 0x000e220008000800 */
[----:B------:R-:W-:Y:S01]  /*0610*/  VIADD R6, R4, UR5 ;  /* 0x0000000504067c36 */ /* 0x000fe20008000000 */
[----:B------:R-:W-:Y:S01]  /*0620*/  BSSY.RECONVERGENT B0, `(.L_x_1) ;  /* 0x00000a0000007945 */ /* 0x000fe20003800200 */
[----:B------:R-:W1:Y:S03]  /*0630*/  LDCU UR20, c[0x0][0x398] ;  /* 0x00007300ff1477ac */ /* 0x000e660008000800 */
[----:B0-----:R-:W-:-:S04]  /*0640*/  ISETP.GE.AND P1, PT, R6, UR17, PT ;  /* 0x0000001106007c0c */ /* 0x001fc8000bf26270 */
[----:B------:R-:W-:-:S04]  /*0650*/  ISETP.GT.AND P1, PT, R6, -0x1, !P1 ;  /* 0xffffffff0600780c */ /* 0x000fc80004f24270 */
[----:B------:R-:W-:-:S04]  /*0660*/  PLOP3.LUT P1, PT, P0, P1, PT, 0x80, 0x8 ;  /* 0x000000000008781c */ /* 0x000fc80000723070 */
[----:B-1----:R-:W-:-:S13]  /*0670*/  ISETP.LT.AND P1, PT, RZ, UR20, P1 ;  /* 0x00000014ff007c0c */ /* 0x002fda0008f21270 */
[----:B------:R-:W-:Y:S05]  /*0680*/  @!P1 BRA `(.L_x_2) ;  /* 0x0000000800649947 */ /* 0x000fea0003800000 */
[----:B------:R-:W0:Y:S01]  /*0690*/  LDC R9, c[0x0][0x390] ;  /* 0x0000e400ff097b82 */ /* 0x000e220000000800 */
[----:B------:R-:W1:Y:S01]  /*06a0*/  LDCU UR6, c[0x0][0x3b0] ;  /* 0x00007600ff0677ac */ /* 0x000e620008000800 */
[----:B------:R-:W-:Y:S01]  /*06b0*/  IMAD R27, R7, UR17, R6 ;  /* 0x00000011071b7c24 */ /* 0x000fe2000f8e0206 */
[----:B------:R-:W-:-:S03]  /*06c0*/  UISETP.GE.U32.AND UP0, UPT, UR20, 0x10, UPT ;  /* 0x000000101400788c */ /* 0x000fc6000bf06070 */
[----:B-1----:R-:W-:Y:S01]  /*06d0*/  IMAD R27, R27, UR6, RZ ;  /* 0x000000061b1b7c24 */ /* 0x002fe2000f8e02ff */
[----:B------:R-:W-:Y:S01]  /*06e0*/  UMOV UR6, URZ ;  /* 0x000000ff00067c82 */ /* 0x000fe20008000000 */
[----:B0-----:R-:W-:-:S04]  /*06f0*/  IMAD R28, R26, R9, UR5 ;  /* 0x000000051a1c7e24 */ /* 0x001fc8000f8e0209 */
[----:B------:R-:W-:Y:S01]  /*0700*/  IMAD R28, R28, UR20, RZ ;  /* 0x000000141c1c7c24 */ /* 0x000fe2000f8e02ff */
[----:B------:R-:W-:Y:S06]  /*0710*/  BRA.U !UP0, `(.L_x_3) ;  /* 0x0000000108fc7547 */ /* 0x000fec000b800000 */
[----:B------:R-:W-:Y:S01]  /*0720*/  MOV R29, R27 ;  /* 0x0000001b001d7202 */ /* 0x000fe20000000f00 */
[----:B------:R-:W-:Y:S01]  /*0730*/  IMAD.MOV.U32 R6, RZ, RZ, R28 ;  /* 0x000000ffff067224 */ /* 0x000fe200078e001c */
[----:B------:R-:W-:-:S06]  /*0740*/  UMOV UR6, UR13 ;  /* 0x0000000d00067c82 */ /* 0x000fcc0008000000 */
.L_x_4:
[----:B------:R-:W-:Y:S01]  /*0750*/  MOV R22, UR11 ;  /* 0x0000000b00167c02 */ /* 0x000fe20008000f00 */
[----:B------:R-:W-:Y:S01]  /*0760*/  IMAD.U32 R23, RZ, RZ, UR12 ;  /* 0x0000000cff177e24 */ /* 0x000fe2000f8e00ff */
[----:B------:R-:W-:Y:S01]  /*0770*/  MOV R8, UR9 ;  /* 0x0000000900087c02 */ /* 0x000fe20008000f00 */
[----:B------:R-:W-:Y:S02]  /*0780*/  IMAD.U32 R9, RZ, RZ, UR10 ;  /* 0x0000000aff097e24 */ /* 0x000fe4000f8e00ff */
[----:B------:R-:W-:-:S04]  /*0790*/  IMAD.WIDE R22, R6, 0x8, R22 ;  /* 0x0000000806167825 */ /* 0x000fc800078e0216 */
[----:B------:R-:W-:Y:S01]  /*07a0*/  IMAD.WIDE R8, R29, 0x8, R8 ;  /* 0x000000081d087825 */ /* 0x000fe200078e0208 */
[----:B------:R-:W2:Y:S04]  /*07b0*/  LDG.E.64.CONSTANT R12, desc[UR18][R22.64+-0x40] ;  /* 0xffffc012160c7981 */ /* 0x000ea8000c1e9b00 */
[----:B------:R-:W2:Y:S04]  /*07c0*/  LDG.E.64.CONSTANT R16, desc[UR18][R8.64+-0x40] ;  /* 0xffffc01208107981 */ /* 0x000ea8000c1e9b00 */
[----:B------:R-:W3:Y:S04]  /*07d0*/  LDG.E.64.CONSTANT R10, desc[UR18][R22.64+-0x38] ;  /* 0xffffc812160a7981 */ /* 0x000ee8000c1e9b00 */
[----:B------:R-:W3:Y:S04]  /*07e0*/  LDG.E.64.CONSTANT R14, desc[UR18][R8.64+-0x38] ;  /* 0xffffc812080e7981 */ /* 0x000ee8000c1e9b00 */
[----:B------:R-:W4:Y:S04]  /*07f0*/  LDG.E.64.CONSTANT R18, desc[UR18][R8.64+-0x30] ;  /* 0xffffd01208127981 */ /* 0x000f28000c1e9b00 */
[----:B------:R-:W5:Y:S01]  /*0800*/  LDG.E.64.CONSTANT R24, desc[UR18][R8.64+0x38] ;  /* 0x0000381208187981 */ /* 0x000f62000c1e9b00 */
[----:B--2---:R-:W-:-:S03]  /*0810*/  DFMA R16, R12, R16, R20 ;  /* 0x000000100c10722b */ /* 0x004fc60000000014 */
[----:B------:R-:W4:Y:S04]  /*0820*/  LDG.E.64.CONSTANT R12, desc[UR18][R22.64+-0x30] ;  /* 0xffffd012160c7981 */ /* 0x000f28000c1e9b00 */
[----:B------:R-:W5:Y:S01]  /*0830*/  LDG.E.64.CONSTANT R20, desc[UR18][R22.64+0x38] ;  /* 0x0000381216147981 */ /* 0x000f62000c1e9b00 */
[----:B---3--:R-:W-:-:S03]  /*0840*/  DFMA R14, R10, R14, R16 ;  /* 0x0000000e0a0e722b */ /* 0x008fc60000000010 */
[----:B------:R-:W2:Y:S04]  /*0850*/  LDG.E.64.CONSTANT R10, desc[UR18][R22.64+-0x28] ;  /* 0xffffd812160a7981 */ /* 0x000ea8000c1e9b00 */
[----:B------:R-:W2:Y:S01]  /*0860*/  LDG.E.64.CONSTANT R16, desc[UR18][R8.64+-0x28] ;  /* 0xffffd81208107981 */ /* 0x000ea2000c1e9b00 */
[----:B----4-:R-:W-:-:S03]  /*0870*/  DFMA R18, R12, R18, R14 ;  /* 0x000000120c12722b */ /* 0x010fc6000000000e */
[----:B------:R-:W3:Y:S04]  /*0880*/  LDG.E.64.CONSTANT R12, desc[UR18][R22.64+-0x20] ;  /* 0xffffe012160c7981 */ /* 0x000ee8000c1e9b00 */
[----:B------:R-:W3:Y:S01]  /*0890*/  LDG.E.64.CONSTANT R14, desc[UR18][R8.64+-0x20] ;  /* 0xffffe012080e7981 */ /* 0x000ee2000c1e9b00 */
[----:B--2---:R-:W-:-:S03]  /*08a0*/  DFMA R16, R10, R16, R18 ;  /* 0x000000100a10722b */ /* 0x004fc60000000012 */
[----:B------:R-:W2:Y:S04]  /*08b0*/  LDG.E.64.CONSTANT R10, desc[UR18][R22.64+-0x18] ;  /* 0xffffe812160a7981 */ /* 0x000ea8000c1e9b00 */
[----:B------:R-:W2:Y:S01]  /*08c0*/  LDG.E.64.CONSTANT R18, desc[UR18][R8.64+-0x18] ;  /* 0xffffe81208127981 */ /* 0x000ea2000c1e9b00 */
[----:B---3--:R-:W-:-:S03]  /*08d0*/  DFMA R14, R12, R14, R16 ;  /* 0x0000000e0c0e722b */ /* 0x008fc60000000010 */
        /* <DEDUP_REMOVED lines=26> */
[----:B------:R-:W-:Y:S01]  /*0a80*/  UIADD3 UR6, UPT, UPT, UR6, 0x10, URZ ;  /* 0x0000001006067890 */ /* 0x000fe2000fffe0ff */
[----:B--2---:R-:W-:-:S03]  /*0a90*/  DFMA R10, R10, R12, R14 ;  /* 0x0000000c0a0a722b */ /* 0x004fc6000000000e */
[----:B------:R-:W-:Y:S01]  /*0aa0*/  UISETP.NE.AND UP0, UPT, UR6, URZ, UPT ;  /* 0x000000ff0600728c */ /* 0x000fe2000bf05270 */
[----:B------:R-:W-:Y:S01]  /*0ab0*/  IADD3 R6, PT, PT, R6, 0x10, RZ ;  /* 0x0000001006067810 */ /* 0x000fe20007ffe0ff */
[----:B------:R-:W-:-:S03]  /*0ac0*/  VIADD R29, R29, 0x10 ;  /* 0x000000101d1d7836 */ /* 0x000fc60000000000 */
[----:B---3--:R-:W-:-:S08]  /*0ad0*/  DFMA R10, R16, R18, R10 ;  /* 0x00000012100a722b */ /* 0x008fd0000000000a */
[----:B-----5:R-:W-:Y:S01]  /*0ae0*/  DFMA R20, R20, R24, R10 ;  /* 0x000000181414722b */ /* 0x020fe2000000000a */
[----:B------:R-:W-:Y:S10]  /*0af0*/  BRA.U UP0, `(.L_x_4) ;  /* 0xfffffffd00147547 */ /* 0x000ff4000b83ffff */
[----:B------:R-:W-:-:S05]  /*0b00*/  UMOV UR6, UR7 ;  /* 0x0000000700067c82 */ /* 0x000fca0008000000 */
.L_x_3:
[----:B------:R-:W-:-:S09]  /*0b10*/  UISETP.NE.AND UP0, UPT, UR14, URZ, UPT ;  /* 0x000000ff0e00728c */ /* 0x000fd2000bf05270 */
[----:B------:R-:W-:Y:S05]  /*0b20*/  BRA.U !UP0, `(.L_x_2) ;  /* 0x00000005083c7547 */ /* 0x000fea000b800000 */
[----:B------:R-:W-:Y:S02]  /*0b30*/  UIADD3 UR16, UPT, UPT, UR14, -0x1, URZ ;  /* 0xffffffff0e107890 */ /* 0x000fe4000fffe0ff */
[----:B------:R-:W-:Y:S02]  /*0b40*/  UISETP.NE.AND UP1, UPT, UR15, URZ, UPT ;  /* 0x000000ff0f00728c */ /* 0x000fe4000bf25270 */
[----:B------:R-:W-:-:S09]  /*0b50*/  UISETP.GE.U32.AND UP0, UPT, UR16, 0x7, UPT ;  /* 0x000000071000788c */ /* 0x000fd2000bf06070 */
[----:B------:R-:W-:Y:S05]  /*0b60*/  BRA.U !UP0, `(.L_x_5) ;  /* 0x00000001087c7547 */ /* 0x000fea000b800000 */
[----:B------:R-:W0:Y:S01]  /*0b70*/  LDC.64 R10, c[0x0][0x3a0] ;  /* 0x0000e800ff0a7b82 */ /* 0x000e220000000a00 */
[----:B------:R-:W-:Y:S01]  /*0b80*/  IADD3 R13, PT, PT, R28, UR6, RZ ;  /* 0x000000061c0d7c10 */ /* 0x000fe2000fffe0ff */
[----:B------:R-:W-:-:S06]  /*0b90*/  VIADD R15, R27, UR6 ;  /* 0x000000061b0f7c36 */ /* 0x000fcc0008000000 */
[----:B------:R-:W1:Y:S01]  /*0ba0*/  LDC.64 R8, c[0x0][0x3b8] ;  /* 0x0000ee00ff087b82 */ /* 0x000e620000000a00 */
[----:B0-----:R-:W-:-:S05]  /*0bb0*/  IMAD.WIDE R10, R13, 0x8, R10 ;  /* 0x000000080d0a7825 */ /* 0x001fca00078e020a */
[----:B------:R-:W2:Y:S01]  /*0bc0*/  LDG.E.64.CONSTANT R18, desc[UR18][R10.64] ;  /* 0x000000120a127981 */ /* 0x000ea2000c1e9b00 */
[----:B-1----:R-:W-:-:S03]  /*0bd0*/  IMAD.WIDE R8, R15, 0x8, R8 ;  /* 0x000000080f087825 */ /* 0x002fc600078e0208 */
[----:B------:R-:W3:Y:S04]  /*0be0*/  LDG.E.64.CONSTANT R16, desc[UR18][R10.64+0x8] ;  /* 0x000008120a107981 */ /* 0x000ee8000c1e9b00 */
[----:B------:R-:W2:Y:S04]  /*0bf0*/  LDG.E.64.CONSTANT R14, desc[UR18][R8.64] ;  /* 0x00000012080e7981 */ /* 0x000ea8000c1e9b00 */
[----:B------:R-:W3:Y:S04]  /*0c00*/  LDG.E.64.CONSTANT R12, desc[UR18][R8.64+0x8] ;  /* 0x00000812080c7981 */ /* 0x000ee8000c1e9b00 */
[----:B------:R-:W4:Y:S04]  /*0c10*/  LDG.E.64.CONSTANT R22, desc[UR18][R10.64+0x38] ;  /* 0x000038120a167981 */ /* 0x000f28000c1e9b00 */
[----:B------:R-:W4:Y:S01]  /*0c20*/  LDG.E.64.CONSTANT R24, desc[UR18][R8.64+0x38] ;  /* 0x0000381208187981 */ /* 0x000f22000c1e9b00 */
        /* <DEDUP_REMOVED lines=15> */
[----:B---3--:R-:W-:Y:S01]  /*0d20*/  DFMA R12, R18, R12, R20 ;  /* 0x0000000c120c722b */ /* 0x008fe20000000014 */
[----:B------:R-:W-:-:S07]  /*0d30*/  UIADD3 UR6, UPT, UPT, UR6, 0x8, URZ ;  /* 0x0000000806067890 */ /* 0x000fce000fffe0ff */
[----:B--2---:R-:W-:-:S08]  /*0d40*/  DFMA R12, R14, R16, R12 ;  /* 0x000000100e0c722b */ /* 0x004fd0000000000c */
[----:B----4-:R-:W-:-:S11]  /*0d50*/  DFMA R20, R22, R24, R12 ;  /* 0x000000181614722b */ /* 0x010fd6000000000c */
.L_x_5:
        /* <DEDUP_REMOVED lines=20> */
[----:B---3--:R-:W-:Y:S01]  /*0ea0*/  DFMA R10, R10, R12, R20 ;  /* 0x0000000c0a0a722b */ /* 0x008fe20000000014 */
[----:B------:R-:W-:-:S07]  /*0eb0*/  UIADD3 UR6, UPT, UPT, UR6, 0x4, URZ ;  /* 0x0000000406067890 */ /* 0x000fce000fffe0ff */
[----:B--2---:R-:W-:-:S08]  /*0ec0*/  DFMA R10, R18, R16, R10 ;  /* 0x00000010120a722b */ /* 0x004fd0000000000a */
[----:B----4-:R-:W-:-:S11]  /*0ed0*/  DFMA R20, R22, R24, R10 ;  /* 0x000000181614722b */ /* 0x010fd6000000000a */
.L_x_6:
[----:B------:R-:W-:Y:S05]  /*0ee0*/  BRA.U !UP1, `(.L_x_2) ;  /* 0x00000001094c7547 */ /* 0x000fea000b800000 */
[----:B------:R-:W0:Y:S01]  /*0ef0*/  LDC.64 R8, c[0x0][0x3a0] ;  /* 0x0000e800ff087b82 */ /* 0x000e220000000a00 */
[----:B------:R-:W-:Y:S01]  /*0f00*/  IADD3 R13, PT, PT, R28, UR6, RZ ;  /* 0x000000061c0d7c10 */ /* 0x000fe2000fffe0ff */
[----:B------:R-:W-:-:S06]  /*0f10*/  VIADD R27, R27, UR6 ;  /* 0x000000061b1b7c36 */ /* 0x000fcc0008000000 */
[----:B------:R-:W1:Y:S01]  /*0f20*/  LDC.64 R10, c[0x0][0x3b8] ;  /* 0x0000ee00ff0a7b82 */ /* 0x000e620000000a00 */
[----:B0-----:R-:W-:-:S05]  /*0f30*/  IMAD.WIDE R8, R13, 0x8, R8 ;  /* 0x000000080d087825 */ /* 0x001fca00078e0208 */
[----:B------:R-:W2:Y:S01]  /*0f40*/  LDG.E.64.CONSTANT R12, desc[UR18][R8.64] ;  /* 0x00000012080c7981 */ /* 0x000ea2000c1e9b00 */
[----:B-1----:R-:W-:-:S05]  /*0f50*/  IMAD.WIDE R10, R27, 0x8, R10 ;  /* 0x000000081b0a7825 */ /* 0x002fca00078e020a */
[----:B------:R-:W2:Y:S01]  /*0f60*/  LDG.E.64.CONSTANT R14, desc[UR18][R10.64] ;  /* 0x000000120a0e7981 */ /* 0x000ea2000c1e9b00 */
[----:B------:R-:W-:Y:S01]  /*0f70*/  UISETP.NE.AND UP0, UPT, UR8, 0x1, UPT ;  /* 0x000000010800788c */ /* 0x000fe2000bf05270 */
[----:B--2---:R-:W-:-:S08]  /*0f80*/  DFMA R20, R12, R14, R20 ;  /* 0x0000000e0c14722b */ /* 0x004fd00000000014 */
[----:B------:R-:W-:Y:S05]  /*0f90*/  BRA.U !UP0, `(.L_x_2) ;  /* 0x0000000108207547 */ /* 0x000fea000b800000 */
[----:B------:R-:W-:Y:S01]  /*0fa0*/  UISETP.NE.AND UP0, UPT, UR8, 0x2, UPT ;  /* 0x000000020800788c */ /* 0x000fe2000bf05270 */
[----:B------:R-:W2:Y:S04]  /*0fb0*/  LDG.E.64.CONSTANT R12, desc[UR18][R8.64+0x8] ;  /* 0x00000812080c7981 */ /* 0x000ea8000c1e9b00 */
[----:B------:R-:W2:Y:S01]  /*0fc0*/  LDG.E.64.CONSTANT R14, desc[UR18][R10.64+0x8] ;  /* 0x000008120a0e7981 */ /* 0x000ea2000c1e9b00 */
[----:B------:R-:W-:-:S13]  /*0fd0*/  PLOP3.LUT P1, PT, PT, PT, UP0, 0x80, 0x8 ;  /* 0x000000000008781c */ /* 0x000fda0003f2f008 */
[----:B------:R-:W3:Y:S04]  /*0fe0*/  @P1 LDG.E.64.CONSTANT R16, desc[UR18][R8.64+0x10] ;  /* 0x0000101208101981 */ /* 0x000ee8000c1e9b00 */
[----:B------:R-:W3:Y:S01]  /*0ff0*/  @P1 LDG.E.64.CONSTANT R18, desc[UR18][R10.64+0x10] ;  /* 0x000010120a121981 */ /* 0x000ee2000c1e9b00 */
[----:B--2---:R-:W-:-:S08]  /*1000*/  DFMA R20, R12, R14, R20 ;  /* 0x0000000e0c14722b */ /* 0x004fd00000000014 */
[----:B---3--:R-:W-:-:S11]  /*1010*/  @P1 DFMA R20, R16, R18, R20 ;  /* 0x000000121014122b */ /* 0x008fd60000000014 */
.L_x_2:
[----:B------:R-:W-:Y:S05]  /*1020*/  BSYNC.RECONVERGENT B0 ;  /* 0x0000000000007941 */ /* 0x000fea0003800200 */
.L_x_1:
[----:B------:R-:W0:Y:S01]  /*1030*/  LDCU UR6, c[0x0][0x390] ;  /* 0x00007200ff0677ac */ /* 0x000e220008000800 */
[----:B------:R-:W-:-:S04]  /*1040*/  UIADD3 UR5, UPT, UPT, UR5, 0x1, URZ ;  /* 0x0000000105057890 */ /* 0x000fc8000fffe0ff */
[----:B0-----:R-:W-:-:S09]  /*1050*/  UISETP.NE.AND UP0, UPT, UR5, UR6, UPT ;  /* 0x000000060500728c */ /* 0x001fd2000bf05270 */
[----:B------:R-:W-:Y:S05]  /*1060*/  BRA.U UP0, `(.L_x_7) ;  /* 0xfffffff500647547 */ /* 0x000fea000b83ffff */
[----:B------:R-:W-:Y:S05]  /*1070*/  @P2 BRA `(.L_x_8) ;  /* 0xfffffff4003c2947 */ /* 0x000fea000383ffff */
.L_x_0:
[----:B------:R-:W0:Y:S01]  /*1080*/  LDC.64 R4, c[0x0][0x388] ;  /* 0x0000e200ff047b82 */ /* 0x000e220000000a00 */
[----:B------:R-:W1:Y:S01]  /*1090*/  LDCU UR5, c[0x0][0x3c0] ;  /* 0x00007800ff0577ac */ /* 0x000e620008000800 */
[----:B------:R-:W2:Y:S06]  /*10a0*/  LDCU UR6, c[0x0][0x3c8] ;  /* 0x00007900ff0677ac */ /* 0x000eac0008000800 */
[----:B------:R-:W3:Y:S01]  /*10b0*/  LDC.64 R6, c[0x0][0x3d0] ;  /* 0x0000f400ff067b82 */ /* 0x000ee20000000a00 */
[----:B0-----:R-:W-:-:S06]  /*10c0*/  IMAD.WIDE R4, R0, 0x8, R4 ;  /* 0x0000000800047825 */ /* 0x001fcc00078e0204 */
[----:B------:R-:W4:Y:S01]  /*10d0*/  LDG.E.64.CONSTANT R4, desc[UR18][R4.64] ;  /* 0x0000001204047981 */ /* 0x000f22000c1e9b00 */
[----:B-1----:R-:W-:-:S04]  /*10e0*/  IMAD R3, R2, UR5, R3 ;  /* 0x0000000502037c24 */ /* 0x002fc8000f8e0203 */
[----:B--2---:R-:W-:-:S04]  /*10f0*/  IMAD R3, R3, UR6, R0 ;  /* 0x0000000603037c24 */ /* 0x004fc8000f8e0200 */
[----:B---3--:R-:W-:Y:S01]  /*1100*/  IMAD.WIDE R2, R3, 0x8, R6 ;  /* 0x0000000803027825 */ /* 0x008fe200078e0206 */
[----:B----4-:R-:W-:-:S07]  /*1110*/  DADD R20, R4, R20 ;  /* 0x0000000004147229 */ /* 0x010fce0000000014 */
[----:B------:R-:W-:Y:S01]  /*1120*/  STG.E.64 desc[UR18][R2.64], R20 ;  /* 0x0000001402007986 */ /* 0x000fe2000c101b12 */
[----:B------:R-:W-:Y:S05]  /*1130*/  EXIT ;  /* 0x000000000000794d */ /* 0x000fea0003800000 */
.L_x_9:
[----:B------:R-:W-:-:S00]  /*1140*/  BRA `(.L_x_9) ;  /* 0xfffffffc00fc7947 */ /* 0x000fc0000383ffff */
[----:B------:R-:W-:-:S00]  /*1150*/  NOP ;  /* 0x0000000000007918 */ /* 0x000fc00000000000 */
        /* <DEDUP_REMOVED lines=10> */
.L_x_10:


//--------------------- .nv.shared.reserved.0     --------------------------
	.section	.nv.shared.reserved.0,"aw",@nobits
	.weak		__nv_reservedSMEM_offset_0_alias
	.size		__nv_reservedSMEM_offset_0_alias, 0, 64
	.other		__nv_reservedSMEM_offset_0_alias,@"STO_CUDA_RESERVED_SHARED STV_DEFAULT"
__nv_reservedSMEM_offset_0_alias:
	.zero		0
	.zero		64


//--------------------- .nv.constant0.Run         --------------------------
	.section	.nv.constant0.Run,"a",@progbits
	.sectionflags	@""
	.align	4
.nv.constant0.Run:
	.zero		984


//--------------------- SYMBOLS --------------------------

	.type		.nv.reservedSmem.offset0,@object
	.size		.nv.reservedSmem.offset0,0x4
